//
// Generated by NVIDIA NVVM Compiler
//
// Compiler Build ID: CL-36424714
// Cuda compilation tools, release 13.0, V13.0.88
// Based on NVVM 20.0.0
//

.version 9.0
.target sm_100
.address_size 64

	// .globl	_Z9applyGainPffi

.visible .entry _Z9applyGainPffi(
	.param .u64 .ptr .align 1 _Z9applyGainPffi_param_0,
	.param .f32 _Z9applyGainPffi_param_1,
	.param .u32 _Z9applyGainPffi_param_2
)
{
	.reg .pred 	%p<4>;
	.reg .b32 	%r<6>;
	.reg .b32 	%f<6>;
	.reg .b64 	%rd<5>;

	ld.param.u64 	%rd1, [_Z9applyGainPffi_param_0];
	ld.param.f32 	%f1, [_Z9applyGainPffi_param_1];
	ld.param.u32 	%r2, [_Z9applyGainPffi_param_2];
	mov.u32 	%r3, %ctaid.x;
	mov.u32 	%r4, %ntid.x;
	mov.u32 	%r5, %tid.x;
	mad.lo.s32 	%r1, %r3, %r4, %r5;
	setp.ge.s32 	%p1, %r1, %r2;
	@%p1 bra 	$L__BB0_2;
	cvta.to.global.u64 	%rd2, %rd1;
	mul.wide.s32 	%rd3, %r1, 4;
	add.s64 	%rd4, %rd2, %rd3;
	ld.global.f32 	%f2, [%rd4];
	mul.f32 	%f3, %f1, %f2;
	setp.gt.f32 	%p2, %f3, 0f3F800000;
	selp.f32 	%f4, 0f3F800000, %f3, %p2;
	setp.lt.f32 	%p3, %f4, 0fBF800000;
	selp.f32 	%f5, 0fBF800000, %f4, %p3;
	st.global.f32 	[%rd4], %f5;
$L__BB0_2:
	ret;

}
	// .globl	_Z17applyGainSoftClipPffi
.visible .entry _Z17applyGainSoftClipPffi(
	.param .u64 .ptr .align 1 _Z17applyGainSoftClipPffi_param_0,
	.param .f32 _Z17applyGainSoftClipPffi_param_1,
	.param .u32 _Z17applyGainSoftClipPffi_param_2
)
{
	.reg .pred 	%p<4>;
	.reg .b32 	%r<6>;
	.reg .b32 	%f<19>;
	.reg .b64 	%rd<5>;

	ld.param.u64 	%rd1, [_Z17applyGainSoftClipPffi_param_0];
	ld.param.f32 	%f1, [_Z17applyGainSoftClipPffi_param_1];
	ld.param.u32 	%r2, [_Z17applyGainSoftClipPffi_param_2];
	mov.u32 	%r3, %ctaid.x;
	mov.u32 	%r4, %ntid.x;
	mov.u32 	%r5, %tid.x;
	mad.lo.s32 	%r1, %r3, %r4, %r5;
	setp.ge.s32 	%p1, %r1, %r2;
	@%p1 bra 	$L__BB1_2;
	cvta.to.global.u64 	%rd2, %rd1;
	mul.wide.s32 	%rd3, %r1, 4;
	add.s64 	%rd4, %rd2, %rd3;
	ld.global.f32 	%f2, [%rd4];
	mul.f32 	%f3, %f1, %f2;
	abs.f32 	%f4, %f3;
	mul.f32 	%f5, %f4, 0f4038AA3B;
	ex2.approx.ftz.f32 	%f6, %f5;
	add.f32 	%f7, %f6, 0f3F800000;
	rcp.approx.ftz.f32 	%f8, %f7;
	fma.rn.f32 	%f9, %f8, 0fC0000000, 0f3F800000;
	setp.ge.f32 	%p2, %f4, 0f41102CB4;
	selp.f32 	%f10, 0f3F800000, %f9, %p2;
	copysign.f32 	%f11, %f3, %f10;
	mul.f32 	%f12, %f3, %f3;
	fma.rn.f32 	%f13, %f12, 0f3C80F082, 0fBD563CAE;
	fma.rn.f32 	%f14, %f13, %f12, 0f3E085941;
	fma.rn.f32 	%f15, %f14, %f12, 0fBEAAA9ED;
	fma.rn.f32 	%f16, %f15, %f12, 0f00000000;
	fma.rn.f32 	%f17, %f16, %f3, %f3;
	setp.ge.f32 	%p3, %f4, 0f3F19999A;
	selp.f32 	%f18, %f11, %f17, %p3;
	st.global.f32 	[%rd4], %f18;
$L__BB1_2:
	ret;

}


// ===== COMPILED SASS (sm_100) =====

	.target	sm_100

	.elftype	@"ET_EXEC"


//--------------------- .note.nv.tkinfo           --------------------------
	.section	.note.nv.tkinfo,"",@"SHT_NOTE"
	.sectionflags	@"SHF_NOTE_NV_TKINFO"
	.tkinfo
        /*0018*/ 	.word	0x00000002
        /*0030*/ 	.string	""
        /*0030*/ 	.string	"ptxas"
        /*0030*/ 	.string	"Cuda compilation tools, release 13.0, V13.0.88"
        /*0030*/ 	.string	"Build cuda_13.0.r13.0/compiler.36424714_0"
        /*0030*/ 	.string	"-arch sm_100 -m 64 "



//--------------------- .note.nv.cuinfo           --------------------------
	.section	.note.nv.cuinfo,"",@"SHT_NOTE"
	.sectionflags	@"SHF_NOTE_NV_CUINFO"
        /*0018*/ 	.short	0x0002
        /*001a*/ 	.short	0x0064
        /*001c*/ 	.short	0x0082
	.zero		2


//--------------------- .nv.info                  --------------------------
	.section	.nv.info,"",@"SHT_CUDA_INFO"
	.align	4


	//----- nvinfo : EIATTR_REGCOUNT
	.align		4
        /*0000*/ 	.byte	0x04, 0x2f
        /*0002*/ 	.short	(.L_1 - .L_0)
	.align		4
.L_0:
        /*0004*/ 	.word	index@(_Z9applyGainPffi)
        /*0008*/ 	.word	0x00000008


	//----- nvinfo : EIATTR_FRAME_SIZE
	.align		4
.L_1:
        /*000c*/ 	.byte	0x04, 0x11
        /*000e*/ 	.short	(.L_3 - .L_2)
	.align		4
.L_2:
        /*0010*/ 	.word	index@(_Z9applyGainPffi)
        /*0014*/ 	.word	0x00000000


	//----- nvinfo : EIATTR_REGCOUNT
	.align		4
.L_3:
        /*0018*/ 	.byte	0x04, 0x2f
        /*001a*/ 	.short	(.L_5 - .L_4)
	.align		4
.L_4:
        /*001c*/ 	.word	index@(_Z17applyGainSoftClipPffi)
        /*0020*/ 	.word	0x0000000c


	//----- nvinfo : EIATTR_FRAME_SIZE
	.align		4
.L_5:
        /*0024*/ 	.byte	0x04, 0x11
        /*0026*/ 	.short	(.L_7 - .L_6)
	.align		4
.L_6:
        /*0028*/ 	.word	index@(_Z17applyGainSoftClipPffi)
        /*002c*/ 	.word	0x00000000


	//----- nvinfo : EIATTR_MIN_STACK_SIZE
	.align		4
.L_7:
        /*0030*/ 	.byte	0x04, 0x12
        /*0032*/ 	.short	(.L_9 - .L_8)
	.align		4
.L_8:
        /*0034*/ 	.word	index@(_Z17applyGainSoftClipPffi)
        /*0038*/ 	.word	0x00000000


	//----- nvinfo : EIATTR_MIN_STACK_SIZE
	.align		4
.L_9:
        /*003c*/ 	.byte	0x04, 0x12
        /*003e*/ 	.short	(.L_11 - .L_10)
	.align		4
.L_10:
        /*0040*/ 	.word	index@(_Z9applyGainPffi)
        /*0044*/ 	.word	0x00000000
.L_11:


//--------------------- .nv.compat                --------------------------
	.section	.nv.compat,"",@"SHT_CUDA_COMPAT_INFO"
	.align	4
        /*0000*/ 	.byte	0x02, 0x09, 0x00, 0x00, 0x02, 0x02, 0x01, 0x00, 0x02, 0x05, 0x05, 0x00, 0x03, 0x07, 0x01, 0x01
        /*0010*/ 	.byte	0x02, 0x03, 0x00, 0x00, 0x02, 0x06, 0x01, 0x00, 0x04, 0x0b, 0x08, 0x00, 0x01, 0x00, 0x00, 0x00
        /*0020*/ 	.byte	0x00, 0x00, 0x00, 0x00


//--------------------- .nv.info._Z17applyGainSoftClipPffi --------------------------
	.section	.nv.info._Z17applyGainSoftClipPffi,"",@"SHT_CUDA_INFO"
	.sectionflags	@""
	.align	4


	//----- nvinfo : EIATTR_CUDA_API_VERSION
	.align		4
        /*0000*/ 	.byte	0x04, 0x37
        /*0002*/ 	.short	(.L_13 - .L_12)
.L_12:
        /*0004*/ 	.word	0x00000082


	//----- nvinfo : EIATTR_KPARAM_INFO
	.align		4
.L_13:
        /*0008*/ 	.byte	0x04, 0x17
        /*000a*/ 	.short	(.L_15 - .L_14)
.L_14:
        /*000c*/ 	.word	0x00000000
        /*0010*/ 	.short	0x0002
        /*0012*/ 	.short	0x000c
        /*0014*/ 	.byte	0x00, 0xf0, 0x11, 0x00


	//----- nvinfo : EIATTR_KPARAM_INFO
	.align		4
.L_15:
        /*0018*/ 	.byte	0x04, 0x17
        /*001a*/ 	.short	(.L_17 - .L_16)
.L_16:
        /*001c*/ 	.word	0x00000000
        /*0020*/ 	.short	0x0001
        /*0022*/ 	.short	0x0008
        /*0024*/ 	.byte	0x00, 0xf0, 0x11, 0x00


	//----- nvinfo : EIATTR_KPARAM_INFO
	.align		4
.L_17:
        /*0028*/ 	.byte	0x04, 0x17
        /*002a*/ 	.short	(.L_19 - .L_18)
.L_18:
        /*002c*/ 	.word	0x00000000
        /*0030*/ 	.short	0x0000
        /*0032*/ 	.short	0x0000
        /*0034*/ 	.byte	0x00, 0xf5, 0x21, 0x00


	//----- nvinfo : EIATTR_SPARSE_MMA_MASK
	.align		4
.L_19:
        /*0038*/ 	.byte	0x03, 0x50
        /*003a*/ 	.short	0x0000


	//----- nvinfo : EIATTR_MAXREG_COUNT
	.align		4
        /*003c*/ 	.byte	0x03, 0x1b
        /*003e*/ 	.short	0x00ff


	//----- nvinfo : EIATTR_MERCURY_ISA_VERSION
	.align		4
        /*0040*/ 	.byte	0x03, 0x5f
        /*0042*/ 	.short	0x0101


	//----- nvinfo : EIATTR_VRC_CTA_INIT_COUNT
	.align		4
        /*0044*/ 	.byte	0x02, 0x4a
	.zero		1
	.zero		1


	//----- nvinfo : EIATTR_EXIT_INSTR_OFFSETS
	.align		4
        /*0048*/ 	.byte	0x04, 0x1c
        /*004a*/ 	.short	(.L_21 - .L_20)


	//   ....[0]....
.L_20:
        /*004c*/ 	.word	0x00000070


	//   ....[1]....
        /*0050*/ 	.word	0x00000200


	//----- nvinfo : EIATTR_CBANK_PARAM_SIZE
	.align		4
.L_21:
        /*0054*/ 	.byte	0x03, 0x19
        /*0056*/ 	.short	0x0010


	//----- nvinfo : EIATTR_PARAM_CBANK
	.align		4
        /*0058*/ 	.byte	0x04, 0x0a
        /*005a*/ 	.short	(.L_23 - .L_22)
	.align		4
.L_22:
        /*005c*/ 	.word	index@(.nv.constant0._Z17applyGainSoftClipPffi)
        /*0060*/ 	.short	0x0380
        /*0062*/ 	.short	0x0010


	//----- nvinfo : EIATTR_SW_WAR
	.align		4
.L_23:
        /*0064*/ 	.byte	0x04, 0x36
        /*0066*/ 	.short	(.L_25 - .L_24)
.L_24:
        /*0068*/ 	.word	0x00000008
.L_25:


//--------------------- .nv.info._Z9applyGainPffi --------------------------
	.section	.nv.info._Z9applyGainPffi,"",@"SHT_CUDA_INFO"
	.sectionflags	@""
	.align	4


	//----- nvinfo : EIATTR_CUDA_API_VERSION
	.align		4
        /*0000*/ 	.byte	0x04, 0x37
        /*0002*/ 	.short	(.L_27 - .L_26)
.L_26:
        /*0004*/ 	.word	0x00000082


	//----- nvinfo : EIATTR_KPARAM_INFO
	.align		4
.L_27:
        /*0008*/ 	.byte	0x04, 0x17
        /*000a*/ 	.short	(.L_29 - .L_28)
.L_28:
        /*000c*/ 	.word	0x00000000
        /*0010*/ 	.short	0x0002
        /*0012*/ 	.short	0x000c
        /*0014*/ 	.byte	0x00, 0xf0, 0x11, 0x00


	//----- nvinfo : EIATTR_KPARAM_INFO
	.align		4
.L_29:
        /*0018*/ 	.byte	0x04, 0x17
        /*001a*/ 	.short	(.L_31 - .L_30)
.L_30:
        /*001c*/ 	.word	0x00000000
        /*0020*/ 	.short	0x0001
        /*0022*/ 	.short	0x0008
        /*0024*/ 	.byte	0x00, 0xf0, 0x11, 0x00


	//----- nvinfo : EIATTR_KPARAM_INFO
	.align		4
.L_31:
        /*0028*/ 	.byte	0x04, 0x17
        /*002a*/ 	.short	(.L_33 - .L_32)
.L_32:
        /*002c*/ 	.word	0x00000000
        /*0030*/ 	.short	0x0000
        /*0032*/ 	.short	0x0000
        /*0034*/ 	.byte	0x00, 0xf5, 0x21, 0x00


	//----- nvinfo : EIATTR_SPARSE_MMA_MASK
	.align		4
.L_33:
        /*0038*/ 	.byte	0x03, 0x50
        /*003a*/ 	.short	0x0000


	//----- nvinfo : EIATTR_MAXREG_COUNT
	.align		4
        /*003c*/ 	.byte	0x03, 0x1b
        /*003e*/ 	.short	0x00ff


	//----- nvinfo : EIATTR_MERCURY_ISA_VERSION
	.align		4
        /*0040*/ 	.byte	0x03, 0x5f
        /*0042*/ 	.short	0x0101


	//----- nvinfo : EIATTR_VRC_CTA_INIT_COUNT
	.align		4
        /*0044*/ 	.byte	0x02, 0x4a
	.zero		1
	.zero		1


	//----- nvinfo : EIATTR_EXIT_INSTR_OFFSETS
	.align		4
        /*0048*/ 	.byte	0x04, 0x1c
        /*004a*/ 	.short	(.L_35 - .L_34)


	//   ....[0]....
.L_34:
        /*004c*/ 	.word	0x00000070


	//   ....[1]....
        /*0050*/ 	.word	0x00000110


	//----- nvinfo : EIATTR_CBANK_PARAM_SIZE
	.align		4
.L_35:
        /*0054*/ 	.byte	0x03, 0x19
        /*0056*/ 	.short	0x0010


	//----- nvinfo : EIATTR_PARAM_CBANK
	.align		4
        /*0058*/ 	.byte	0x04, 0x0a
        /*005a*/ 	.short	(.L_37 - .L_36)
	.align		4
.L_36:
        /*005c*/ 	.word	index@(.nv.constant0._Z9applyGainPffi)
        /*0060*/ 	.short	0x0380
        /*0062*/ 	.short	0x0010


	//----- nvinfo : EIATTR_SW_WAR
	.align		4
.L_37:
        /*0064*/ 	.byte	0x04, 0x36
        /*0066*/ 	.short	(.L_39 - .L_38)
.L_38:
        /*0068*/ 	.word	0x00000008
.L_39:


//--------------------- .nv.callgraph             --------------------------
	.section	.nv.callgraph,"",@"SHT_CUDA_CALLGRAPH"
	.align	4
	.sectionentsize	8
	.align		4
        /*0000*/ 	.word	0x00000000
	.align		4
        /*0004*/ 	.word	0xffffffff
	.align		4
        /*0008*/ 	.word	0x00000000
	.align		4
        /*000c*/ 	.word	0xfffffffe
	.align		4
        /*0010*/ 	.word	0x00000000
	.align		4
        /*0014*/ 	.word	0xfffffffd
	.align		4
        /*0018*/ 	.word	0x00000000
	.align		4
        /*001c*/ 	.word	0xfffffffc


//--------------------- .text._Z17applyGainSoftClipPffi --------------------------
	.section	.text._Z17applyGainSoftClipPffi,"ax",@progbits
	.align	128
        .global         _Z17applyGainSoftClipPffi
        .type           _Z17applyGainSoftClipPffi,@function
        .size           _Z17applyGainSoftClipPffi,(.L_x_2 - _Z17applyGainSoftClipPffi)
        .other          _Z17applyGainSoftClipPffi,@"STO_CUDA_ENTRY STV_DEFAULT"
_Z17applyGainSoftClipPffi:
.text._Z17applyGainSoftClipPffi:
[----:B------:R-:W-:Y:S01]  /*0000*/  LDC R1, c[0x0][0x37c] ;  /* 0x0000df00ff017b82 */ /* 0x000fe20000000800 */
[----:B------:R-:W0:Y:S07]  /*0010*/  S2R R0, SR_TID.X ;  /* 0x0000000000007919 */ /* 0x000e2e0000002100 */
[----:B------:R-:W0:Y:S01]  /*0020*/  S2UR UR4, SR_CTAID.X ;  /* 0x00000000000479c3 */ /* 0x000e220000002500 */
[----:B------:R-:W1:Y:S07]  /*0030*/  LDCU UR5, c[0x0][0x38c] ;  /* 0x00007180ff0577ac */ /* 0x000e6e0008000800 */
[----:B------:R-:W0:Y:S02]  /*0040*/  LDC R5, c[0x0][0x360] ;  /* 0x0000d800ff057b82 */ /* 0x000e240000000800 */
[----:B0-----:R-:W-:-:S05]  /*0050*/  IMAD R5, R5, UR4, R0 ;  /* 0x0000000405057c24 */ /* 0x001fca000f8e0200 */
[----:B-1----:R-:W-:-:S13]  /*0060*/  ISETP.GE.AND P0, PT, R5, UR5, PT ;  /* 0x0000000505007c0c */ /* 0x002fda000bf06270 */
[----:B------:R-:W-:Y:S05]  /*0070*/  @P0 EXIT ;  /* 0x000000000000094d */ /* 0x000fea0003800000 */
[----:B------:R-:W0:Y:S01]  /*0080*/  LDC.64 R2, c[0x0][0x380] ;  /* 0x0000e000ff027b82 */ /* 0x000e220000000a00 */
[----:B------:R-:W1:Y:S01]  /*0090*/  LDCU.64 UR4, c[0x0][0x358] ;  /* 0x00006b00ff0477ac */ /* 0x000e620008000a00 */
[----:B------:R-:W2:Y:S01]  /*00a0*/  LDCU UR6, c[0x0][0x388] ;  /* 0x00007100ff0677ac */ /* 0x000ea20008000800 */
[----:B0-----:R-:W-:-:S05]  /*00b0*/  IMAD.WIDE R2, R5, 0x4, R2 ;  /* 0x0000000405027825 */ /* 0x001fca00078e0202 */
[----:B-1----:R-:W2:Y:S01]  /*00c0*/  LDG.E R0, desc[UR4][R2.64] ;  /* 0x0000000402007981 */ /* 0x002ea2000c1e1900 */
[----:B------:R-:W-:Y:S01]  /*00d0*/  HFMA2 R8, -RZ, RZ, 1.125, -9232 ;  /* 0x3c80f082ff087431 */ /* 0x000fe200000001ff */
[----:B------:R-:W-:Y:S01]  /*00e0*/  MOV R6, 0x3f800000 ;  /* 0x3f80000000067802 */ /* 0x000fe20000000f00 */
[----:B--2---:R-:W-:-:S04]  /*00f0*/  FMUL R4, R0, UR6 ;  /* 0x0000000600047c20 */ /* 0x004fc80008400000 */
[C---:B------:R-:W-:Y:S01]  /*0100*/  FMUL R0, |R4|.reuse, 2.8853900432586669922 ;  /* 0x4038aa3b04007820 */ /* 0x040fe20000400200 */
[C---:B------:R-:W-:Y:S01]  /*0110*/  FMUL R9, R4.reuse, R4 ;  /* 0x0000000404097220 */ /* 0x040fe20000400000 */
[C---:B------:R-:W-:Y:S02]  /*0120*/  FSETP.GE.AND P1, PT, |R4|.reuse, 0.60000002384185791016, PT ;  /* 0x3f19999a0400780b */ /* 0x040fe40003f26200 */
[----:B------:R-:W-:Y:S01]  /*0130*/  FSETP.GE.AND P0, PT, |R4|, 9.010913848876953125, PT ;  /* 0x41102cb40400780b */ /* 0x000fe20003f06200 */
[C---:B------:R-:W-:Y:S01]  /*0140*/  FFMA R8, R9.reuse, R8, -0.052303962409496307373 ;  /* 0xbd563cae09087423 */ /* 0x040fe20000000008 */
[----:B------:R-:W0:Y:S03]  /*0150*/  MUFU.EX2 R0, R0 ;  /* 0x0000000000007308 */ /* 0x000e260000000800 */
[----:B------:R-:W-:Y:S01]  /*0160*/  FFMA R8, R9, R8, 0.1331529766321182251 ;  /* 0x3e08594109087423 */ /* 0x000fe20000000008 */
[----:B0-----:R-:W-:-:S03]  /*0170*/  FADD R5, R0, 1 ;  /* 0x3f80000000057421 */ /* 0x001fc60000000000 */
[----:B------:R-:W-:-:S04]  /*0180*/  FFMA R0, R9, R8, -0.33332768082618713379 ;  /* 0xbeaaa9ed09007423 */ /* 0x000fc80000000008 */
[----:B------:R-:W-:Y:S01]  /*0190*/  FFMA R9, R9, R0, RZ ;  /* 0x0000000009097223 */ /* 0x000fe200000000ff */
[----:B------:R-:W0:Y:S02]  /*01a0*/  MUFU.RCP R5, R5 ;  /* 0x0000000500057308 */ /* 0x000e240000001000 */
[----:B0-----:R-:W-:-:S05]  /*01b0*/  FFMA R6, R5, -2, R6 ;  /* 0xc000000005067823 */ /* 0x001fca0000000006 */
[----:B------:R-:W-:-:S04]  /*01c0*/  FSEL R7, R6, 1, !P0 ;  /* 0x3f80000006077808 */ /* 0x000fc80004000000 */
[--C-:B------:R-:W-:Y:S01]  /*01d0*/  LOP3.LUT R7, R7, 0x80000000, R4.reuse, 0xb8, !PT ;  /* 0x8000000007077812 */ /* 0x100fe200078eb804 */
[----:B------:R-:W-:-:S05]  /*01e0*/  @!P1 FFMA R7, R4, R9, R4 ;  /* 0x0000000904079223 */ /* 0x000fca0000000004 */
[----:B------:R-:W-:Y:S01]  /*01f0*/  STG.E desc[UR4][R2.64], R7 ;  /* 0x0000000702007986 */ /* 0x000fe2000c101904 */
[----:B------:R-:W-:Y:S05]  /*0200*/  EXIT ;  /* 0x000000000000794d */ /* 0x000fea0003800000 */
.L_x_0:
[----:B------:R-:W-:-:S00]  /*0210*/  BRA `(.L_x_0) ;  /* 0xfffffffc00fc7947 */ /* 0x000fc0000383ffff */
[----:B------:R-:W-:-:S00]  /*0220*/  NOP ;  /* 0x0000000000007918 */ /* 0x000fc00000000000 */
        /* <DEDUP_REMOVED lines=13> */
.L_x_2:


//--------------------- .text._Z9applyGainPffi    --------------------------
	.section	.text._Z9applyGainPffi,"ax",@progbits
	.align	128
        .global         _Z9applyGainPffi
        .type           _Z9applyGainPffi,@function
        .size           _Z9applyGainPffi,(.L_x_3 - _Z9applyGainPffi)
        .other          _Z9applyGainPffi,@"STO_CUDA_ENTRY STV_DEFAULT"
_Z9applyGainPffi:
.text._Z9applyGainPffi:
        /* <DEDUP_REMOVED lines=12> */
[----:B-1----:R-:W2:Y:S02]  /*00c0*/  LDG.E R0, desc[UR4][R2.64] ;  /* 0x0000000402007981 */ /* 0x002ea4000c1e1900 */
[----:B--2---:R-:W-:-:S05]  /*00d0*/  FMUL R0, R0, UR6 ;  /* 0x0000000600007c20 */ /* 0x004fca0008400000 */
[----:B------:R-:W-:-:S04]  /*00e0*/  FMNMX.NAN R0, R0, 1, PT ;  /* 0x3f80000000007809 */ /* 0x000fc80003820000 */
[----:B------:R-:W-:-:S05]  /*00f0*/  FMNMX.NAN R5, R0, -1, !PT ;  /* 0xbf80000000057809 */ /* 0x000fca0007820000 */
[----:B------:R-:W-:Y:S01]  /*0100*/  STG.E desc[UR4][R2.64], R5 ;  /* 0x0000000502007986 */ /* 0x000fe2000c101904 */
[----:B------:R-:W-:Y:S05]  /*0110*/  EXIT ;  /* 0x000000000000794d */ /* 0x000fea0003800000 */
.L_x_1:
        /* <DEDUP_REMOVED lines=14> */
.L_x_3:


//--------------------- .nv.shared.reserved.0     --------------------------
	.section	.nv.shared.reserved.0,"aw",@nobits
	.weak		__nv_reservedSMEM_offset_0_alias
	.size		__nv_reservedSMEM_offset_0_alias, 0, 64
	.other		__nv_reservedSMEM_offset_0_alias,@"STO_CUDA_RESERVED_SHARED STV_DEFAULT"
__nv_reservedSMEM_offset_0_alias:
	.zero		0
	.zero		64


//--------------------- .nv.constant0._Z17applyGainSoftClipPffi --------------------------
	.section	.nv.constant0._Z17applyGainSoftClipPffi,"a",@progbits
	.sectionflags	@""
	.align	4
.nv.constant0._Z17applyGainSoftClipPffi:
	.zero		912


//--------------------- .nv.constant0._Z9applyGainPffi --------------------------
	.section	.nv.constant0._Z9applyGainPffi,"a",@progbits
	.sectionflags	@""
	.align	4
.nv.constant0._Z9applyGainPffi:
	.zero		912


//--------------------- SYMBOLS --------------------------

	.type		.nv.reservedSmem.offset0,@object
	.size		.nv.reservedSmem.offset0,0x4
